//
// Generated by NVIDIA NVVM Compiler
//
// Compiler Build ID: CL-36424714
// Cuda compilation tools, release 13.0, V13.0.88
// Based on NVVM 20.0.0
//

.version 9.0
.target sm_100
.address_size 64

	// .globl	_Z24computeGaussianHistogramPfiS_ifffS_

.visible .entry _Z24computeGaussianHistogramPfiS_ifffS_(
	.param .u64 .ptr .align 1 _Z24computeGaussianHistogramPfiS_ifffS__param_0,
	.param .u32 _Z24computeGaussianHistogramPfiS_ifffS__param_1,
	.param .u64 .ptr .align 1 _Z24computeGaussianHistogramPfiS_ifffS__param_2,
	.param .u32 _Z24computeGaussianHistogramPfiS_ifffS__param_3,
	.param .f32 _Z24computeGaussianHistogramPfiS_ifffS__param_4,
	.param .f32 _Z24computeGaussianHistogramPfiS_ifffS__param_5,
	.param .f32 _Z24computeGaussianHistogramPfiS_ifffS__param_6,
	.param .u64 .ptr .align 1 _Z24computeGaussianHistogramPfiS_ifffS__param_7
)
{
	.reg .pred 	%p<13>;
	.reg .b32 	%r<24>;
	.reg .b32 	%f<93>;
	.reg .b64 	%rd<14>;

	ld.param.u64 	%rd4, [_Z24computeGaussianHistogramPfiS_ifffS__param_0];
	ld.param.u32 	%r5, [_Z24computeGaussianHistogramPfiS_ifffS__param_1];
	ld.param.u64 	%rd5, [_Z24computeGaussianHistogramPfiS_ifffS__param_2];
	ld.param.u32 	%r6, [_Z24computeGaussianHistogramPfiS_ifffS__param_3];
	ld.param.f32 	%f12, [_Z24computeGaussianHistogramPfiS_ifffS__param_6];
	ld.param.u64 	%rd6, [_Z24computeGaussianHistogramPfiS_ifffS__param_7];
	mov.u32 	%r7, %ctaid.x;
	mov.u32 	%r8, %ntid.x;
	mov.u32 	%r9, %tid.x;
	mad.lo.s32 	%r1, %r7, %r8, %r9;
	setp.ge.s32 	%p1, %r1, %r6;
	@%p1 bra 	$L__BB0_10;
	cvta.to.global.u64 	%rd7, %rd5;
	mul.wide.s32 	%rd8, %r1, 4;
	add.s64 	%rd9, %rd7, %rd8;
	ld.global.f32 	%f1, [%rd9];
	setp.lt.s32 	%p2, %r5, 1;
	mov.f32 	%f92, 0f00000000;
	@%p2 bra 	$L__BB0_9;
	mul.f32 	%f2, %f12, 0f40206C99;
	neg.s32 	%r23, %r5;
	cvta.to.global.u64 	%rd13, %rd4;
	mov.f32 	%f92, 0f00000000;
$L__BB0_3:
	ld.global.f32 	%f16, [%rd13];
	sub.f32 	%f17, %f16, %f1;
	div.rn.f32 	%f4, %f17, %f12;
	abs.f32 	%f5, %f4;
	setp.eq.f32 	%p3, %f4, 0f3F800000;
	mov.f32 	%f91, 0f3F800000;
	@%p3 bra 	$L__BB0_8;
	setp.num.f32 	%p4, %f5, %f5;
	@%p4 bra 	$L__BB0_6;
	mov.f32 	%f73, 0f40000000;
	add.rn.f32 	%f91, %f4, %f73;
	bra.uni 	$L__BB0_8;
$L__BB0_6:
	setp.lt.f32 	%p5, %f5, 0f00800000;
	mul.f32 	%f18, %f5, 0f4B800000;
	selp.f32 	%f19, %f18, %f5, %p5;
	mov.b32 	%r10, %f19;
	add.s32 	%r11, %r10, -1060439283;
	and.b32  	%r12, %r11, -8388608;
	sub.s32 	%r13, %r10, %r12;
	mov.b32 	%f20, %r13;
	cvt.rn.f32.s32 	%f21, %r12;
	selp.f32 	%f22, 0fC1C00000, 0f00000000, %p5;
	fma.rn.f32 	%f23, %f21, 0f34000000, %f22;
	add.f32 	%f24, %f20, 0fBF800000;
	add.f32 	%f25, %f20, 0f3F800000;
	rcp.approx.ftz.f32 	%f26, %f25;
	add.f32 	%f27, %f24, %f24;
	mul.f32 	%f28, %f27, %f26;
	mul.f32 	%f29, %f28, %f28;
	neg.f32 	%f30, %f28;
	sub.f32 	%f31, %f24, %f28;
	add.f32 	%f32, %f31, %f31;
	fma.rn.f32 	%f33, %f30, %f24, %f32;
	mul.rn.f32 	%f34, %f26, %f33;
	fma.rn.f32 	%f35, %f29, 0f3A2C32E4, 0f3B52E7DB;
	fma.rn.f32 	%f36, %f35, %f29, 0f3C93BB73;
	fma.rn.f32 	%f37, %f36, %f29, 0f3DF6384F;
	mul.rn.f32 	%f38, %f37, %f29;
	fma.rn.f32 	%f39, %f28, 0f3FB8AA3B, %f23;
	mul.f32 	%f40, %f38, 0f40400000;
	sub.f32 	%f41, %f23, %f39;
	fma.rn.f32 	%f42, %f28, 0f3FB8AA3B, %f41;
	fma.rn.f32 	%f43, %f34, 0f3FB8AA3B, %f42;
	fma.rn.f32 	%f44, %f28, 0f32A55E34, %f43;
	fma.rn.f32 	%f45, %f40, %f34, %f44;
	fma.rn.f32 	%f46, %f38, %f28, %f45;
	add.rn.f32 	%f47, %f39, %f46;
	mov.f32 	%f48, 0f40000000;
	mul.rn.f32 	%f49, %f47, %f48;
	cvt.rni.f32.f32 	%f50, %f49;
	sub.f32 	%f51, %f49, %f50;
	neg.f32 	%f52, %f49;
	fma.rn.f32 	%f53, %f47, 0f40000000, %f52;
	neg.f32 	%f54, %f39;
	add.rn.f32 	%f55, %f47, %f54;
	neg.f32 	%f56, %f55;
	add.rn.f32 	%f57, %f46, %f56;
	fma.rn.f32 	%f58, %f57, 0f40000000, %f53;
	add.f32 	%f59, %f51, %f58;
	setp.gt.f32 	%p6, %f50, 0f00000000;
	selp.b32 	%r14, 0, -2097152000, %p6;
	setp.neu.f32 	%p7, %f4, 0f00000000;
	setp.neu.f32 	%p8, %f5, 0f7F800000;
	setp.lt.f32 	%p9, %f49, 0f00000000;
	selp.f32 	%f60, 0f00000000, 0f7F800000, %p9;
	abs.f32 	%f61, %f49;
	setp.gt.f32 	%p10, %f61, 0f43180000;
	cvt.rzi.s32.f32 	%r15, %f50;
	shl.b32 	%r16, %r15, 23;
	sub.s32 	%r17, %r16, %r14;
	mov.b32 	%f62, %r17;
	add.s32 	%r18, %r14, 2130706432;
	mov.b32 	%f63, %r18;
	fma.rn.f32 	%f64, %f59, 0f391FCB8E, 0f3AAF85ED;
	fma.rn.f32 	%f65, %f64, %f59, 0f3C1D9856;
	fma.rn.f32 	%f66, %f65, %f59, 0f3D6357BB;
	fma.rn.f32 	%f67, %f66, %f59, 0f3E75FDEC;
	fma.rn.f32 	%f68, %f67, %f59, 0f3F317218;
	fma.rn.f32 	%f69, %f68, %f59, 0f3F800000;
	mul.f32 	%f70, %f69, %f63;
	mul.f32 	%f71, %f70, %f62;
	selp.f32 	%f91, %f60, %f71, %p10;
	and.pred  	%p11, %p7, %p8;
	@%p11 bra 	$L__BB0_8;
	add.f32 	%f72, %f4, %f4;
	mov.b32 	%r19, %f72;
	and.b32  	%r20, %r19, 2147483647;
	mov.b32 	%f91, %r20;
$L__BB0_8:
	mul.f32 	%f74, %f91, 0fBF000000;
	fma.rn.f32 	%f75, %f74, 0f3BBB989D, 0f3F000000;
	cvt.sat.f32.f32 	%f76, %f75;
	mov.f32 	%f77, 0f4B400001;
	mov.f32 	%f78, 0f437C0000;
	fma.rm.f32 	%f79, %f76, %f78, %f77;
	add.f32 	%f80, %f79, 0fCB40007F;
	neg.f32 	%f81, %f80;
	fma.rn.f32 	%f82, %f74, 0f3FB8AA3B, %f81;
	fma.rn.f32 	%f83, %f74, 0f32A57060, %f82;
	mov.b32 	%r21, %f79;
	shl.b32 	%r22, %r21, 23;
	mov.b32 	%f84, %r22;
	ex2.approx.ftz.f32 	%f85, %f83;
	mul.f32 	%f86, %f85, %f84;
	div.rn.f32 	%f87, %f86, %f2;
	add.f32 	%f92, %f92, %f87;
	add.s32 	%r23, %r23, 1;
	setp.ne.s32 	%p12, %r23, 0;
	add.s64 	%rd13, %rd13, 4;
	@%p12 bra 	$L__BB0_3;
$L__BB0_9:
	cvt.rn.f32.s32 	%f88, %r5;
	div.rn.f32 	%f89, %f92, %f88;
	cvta.to.global.u64 	%rd10, %rd6;
	add.s64 	%rd12, %rd10, %rd8;
	st.global.f32 	[%rd12], %f89;
$L__BB0_10:
	ret;

}


// ===== COMPILED SASS (sm_100) =====

	.target	sm_100

	.elftype	@"ET_EXEC"


//--------------------- .note.nv.tkinfo           --------------------------
	.section	.note.nv.tkinfo,"",@"SHT_NOTE"
	.sectionflags	@"SHF_NOTE_NV_TKINFO"
	.tkinfo
        /*0018*/ 	.word	0x00000002
        /*0030*/ 	.string	""
        /*0030*/ 	.string	"ptxas"
        /*0030*/ 	.string	"Cuda compilation tools, release 13.0, V13.0.88"
        /*0030*/ 	.string	"Build cuda_13.0.r13.0/compiler.36424714_0"
        /*0030*/ 	.string	"-arch sm_100 -m 64 "



//--------------------- .note.nv.cuinfo           --------------------------
	.section	.note.nv.cuinfo,"",@"SHT_NOTE"
	.sectionflags	@"SHF_NOTE_NV_CUINFO"
        /*0018*/ 	.short	0x0002
        /*001a*/ 	.short	0x0064
        /*001c*/ 	.short	0x0082
	.zero		2


//--------------------- .nv.info                  --------------------------
	.section	.nv.info,"",@"SHT_CUDA_INFO"
	.align	4


	//----- nvinfo : EIATTR_REGCOUNT
	.align		4
        /*0000*/ 	.byte	0x04, 0x2f
        /*0002*/ 	.short	(.L_1 - .L_0)
	.align		4
.L_0:
        /*0004*/ 	.word	index@(_Z24computeGaussianHistogramPfiS_ifffS_)
        /*0008*/ 	.word	0x00000013


	//----- nvinfo : EIATTR_FRAME_SIZE
	.align		4
.L_1:
        /*000c*/ 	.byte	0x04, 0x11
        /*000e*/ 	.short	(.L_3 - .L_2)
	.align		4
.L_2:
        /*0010*/ 	.word	index@($__internal_0_$__cuda_sm3x_div_rn_noftz_f32_slowpath)
        /*0014*/ 	.word	0x00000000


	//----- nvinfo : EIATTR_FRAME_SIZE
	.align		4
.L_3:
        /*0018*/ 	.byte	0x04, 0x11
        /*001a*/ 	.short	(.L_5 - .L_4)
	.align		4
.L_4:
        /*001c*/ 	.word	index@(_Z24computeGaussianHistogramPfiS_ifffS_)
        /*0020*/ 	.word	0x00000000


	//----- nvinfo : EIATTR_MIN_STACK_SIZE
	.align		4
.L_5:
        /*0024*/ 	.byte	0x04, 0x12
        /*0026*/ 	.short	(.L_7 - .L_6)
	.align		4
.L_6:
        /*0028*/ 	.word	index@(_Z24computeGaussianHistogramPfiS_ifffS_)
        /*002c*/ 	.word	0x00000000
.L_7:


//--------------------- .nv.compat                --------------------------
	.section	.nv.compat,"",@"SHT_CUDA_COMPAT_INFO"
	.align	4
        /*0000*/ 	.byte	0x02, 0x09, 0x00, 0x00, 0x02, 0x02, 0x01, 0x00, 0x02, 0x05, 0x05, 0x00, 0x03, 0x07, 0x01, 0x01
        /*0010*/ 	.byte	0x02, 0x03, 0x00, 0x00, 0x02, 0x06, 0x01, 0x00, 0x04, 0x0b, 0x08, 0x00, 0x01, 0x00, 0x00, 0x00
        /*0020*/ 	.byte	0x00, 0x00, 0x00, 0x00


//--------------------- .nv.info._Z24computeGaussianHistogramPfiS_ifffS_ --------------------------
	.section	.nv.info._Z24computeGaussianHistogramPfiS_ifffS_,"",@"SHT_CUDA_INFO"
	.sectionflags	@""
	.align	4


	//----- nvinfo : EIATTR_CUDA_API_VERSION
	.align		4
        /*0000*/ 	.byte	0x04, 0x37
        /*0002*/ 	.short	(.L_9 - .L_8)
.L_8:
        /*0004*/ 	.word	0x00000082


	//----- nvinfo : EIATTR_KPARAM_INFO
	.align		4
.L_9:
        /*0008*/ 	.byte	0x04, 0x17
        /*000a*/ 	.short	(.L_11 - .L_10)
.L_10:
        /*000c*/ 	.word	0x00000000
        /*0010*/ 	.short	0x0007
        /*0012*/ 	.short	0x0028
        /*0014*/ 	.byte	0x00, 0xf5, 0x21, 0x00


	//----- nvinfo : EIATTR_KPARAM_INFO
	.align		4
.L_11:
        /*0018*/ 	.byte	0x04, 0x17
        /*001a*/ 	.short	(.L_13 - .L_12)
.L_12:
        /*001c*/ 	.word	0x00000000
        /*0020*/ 	.short	0x0006
        /*0022*/ 	.short	0x0024
        /*0024*/ 	.byte	0x00, 0xf0, 0x11, 0x00


	//----- nvinfo : EIATTR_KPARAM_INFO
	.align		4
.L_13:
        /*0028*/ 	.byte	0x04, 0x17
        /*002a*/ 	.short	(.L_15 - .L_14)
.L_14:
        /*002c*/ 	.word	0x00000000
        /*0030*/ 	.short	0x0005
        /*0032*/ 	.short	0x0020
        /*0034*/ 	.byte	0x00, 0xf0, 0x11, 0x00


	//----- nvinfo : EIATTR_KPARAM_INFO
	.align		4
.L_15:
        /*0038*/ 	.byte	0x04, 0x17
        /*003a*/ 	.short	(.L_17 - .L_16)
.L_16:
        /*003c*/ 	.word	0x00000000
        /*0040*/ 	.short	0x0004
        /*0042*/ 	.short	0x001c
        /*0044*/ 	.byte	0x00, 0xf0, 0x11, 0x00


	//----- nvinfo : EIATTR_KPARAM_INFO
	.align		4
.L_17:
        /*0048*/ 	.byte	0x04, 0x17
        /*004a*/ 	.short	(.L_19 - .L_18)
.L_18:
        /*004c*/ 	.word	0x00000000
        /*0050*/ 	.short	0x0003
        /*0052*/ 	.short	0x0018
        /*0054*/ 	.byte	0x00, 0xf0, 0x11, 0x00


	//----- nvinfo : EIATTR_KPARAM_INFO
	.align		4
.L_19:
        /*0058*/ 	.byte	0x04, 0x17
        /*005a*/ 	.short	(.L_21 - .L_20)
.L_20:
        /*005c*/ 	.word	0x00000000
        /*0060*/ 	.short	0x0002
        /*0062*/ 	.short	0x0010
        /*0064*/ 	.byte	0x00, 0xf5, 0x21, 0x00


	//----- nvinfo : EIATTR_KPARAM_INFO
	.align		4
.L_21:
        /*0068*/ 	.byte	0x04, 0x17
        /*006a*/ 	.short	(.L_23 - .L_22)
.L_22:
        /*006c*/ 	.word	0x00000000
        /*0070*/ 	.short	0x0001
        /*0072*/ 	.short	0x0008
        /*0074*/ 	.byte	0x00, 0xf0, 0x11, 0x00


	//----- nvinfo : EIATTR_KPARAM_INFO
	.align		4
.L_23:
        /*0078*/ 	.byte	0x04, 0x17
        /*007a*/ 	.short	(.L_25 - .L_24)
.L_24:
        /*007c*/ 	.word	0x00000000
        /*0080*/ 	.short	0x0000
        /*0082*/ 	.short	0x0000
        /*0084*/ 	.byte	0x00, 0xf5, 0x21, 0x00


	//----- nvinfo : EIATTR_SPARSE_MMA_MASK
	.align		4
.L_25:
        /*0088*/ 	.byte	0x03, 0x50
        /*008a*/ 	.short	0x0000


	//----- nvinfo : EIATTR_MAXREG_COUNT
	.align		4
        /*008c*/ 	.byte	0x03, 0x1b
        /*008e*/ 	.short	0x00ff


	//----- nvinfo : EIATTR_MERCURY_ISA_VERSION
	.align		4
        /*0090*/ 	.byte	0x03, 0x5f
        /*0092*/ 	.short	0x0101


	//----- nvinfo : EIATTR_VRC_CTA_INIT_COUNT
	.align		4
        /*0094*/ 	.byte	0x02, 0x4a
	.zero		1
	.zero		1


	//----- nvinfo : EIATTR_EXIT_INSTR_OFFSETS
	.align		4
        /*0098*/ 	.byte	0x04, 0x1c
        /*009a*/ 	.short	(.L_27 - .L_26)


	//   ....[0]....
.L_26:
        /*009c*/ 	.word	0x00000070


	//   ....[1]....
        /*00a0*/ 	.word	0x00000a10


	//----- nvinfo : EIATTR_CRS_STACK_SIZE
	.align		4
.L_27:
        /*00a4*/ 	.byte	0x04, 0x1e
        /*00a6*/ 	.short	(.L_29 - .L_28)
.L_28:
        /*00a8*/ 	.word	0x00000000


	//----- nvinfo : EIATTR_CBANK_PARAM_SIZE
	.align		4
.L_29:
        /*00ac*/ 	.byte	0x03, 0x19
        /*00ae*/ 	.short	0x0030


	//----- nvinfo : EIATTR_PARAM_CBANK
	.align		4
        /*00b0*/ 	.byte	0x04, 0x0a
        /*00b2*/ 	.short	(.L_31 - .L_30)
	.align		4
.L_30:
        /*00b4*/ 	.word	index@(.nv.constant0._Z24computeGaussianHistogramPfiS_ifffS_)
        /*00b8*/ 	.short	0x0380
        /*00ba*/ 	.short	0x0030


	//----- nvinfo : EIATTR_SW_WAR
	.align		4
.L_31:
        /*00bc*/ 	.byte	0x04, 0x36
        /*00be*/ 	.short	(.L_33 - .L_32)
.L_32:
        /*00c0*/ 	.word	0x00000008
.L_33:


//--------------------- .nv.callgraph             --------------------------
	.section	.nv.callgraph,"",@"SHT_CUDA_CALLGRAPH"
	.align	4
	.sectionentsize	8
	.align		4
        /*0000*/ 	.word	0x00000000
	.align		4
        /*0004*/ 	.word	0xffffffff
	.align		4
        /*0008*/ 	.word	0x00000000
	.align		4
        /*000c*/ 	.word	0xfffffffe
	.align		4
        /*0010*/ 	.word	0x00000000
	.align		4
        /*0014*/ 	.word	0xfffffffd
	.align		4
        /*0018*/ 	.word	0x00000000
	.align		4
        /*001c*/ 	.word	0xfffffffc


//--------------------- .text._Z24computeGaussianHistogramPfiS_ifffS_ --------------------------
	.section	.text._Z24computeGaussianHistogramPfiS_ifffS_,"ax",@progbits
	.align	128
        .global         _Z24computeGaussianHistogramPfiS_ifffS_
        .type           _Z24computeGaussianHistogramPfiS_ifffS_,@function
        .size           _Z24computeGaussianHistogramPfiS_ifffS_,(.L_x_22 - _Z24computeGaussianHistogramPfiS_ifffS_)
        .other          _Z24computeGaussianHistogramPfiS_ifffS_,@"STO_CUDA_ENTRY STV_DEFAULT"
_Z24computeGaussianHistogramPfiS_ifffS_:
.text._Z24computeGaussianHistogramPfiS_ifffS_:
[----:B------:R-:W-:Y:S01]  /*0000*/  LDC R1, c[0x0][0x37c] ;  /* 0x0000df00ff017b82 */ /* 0x000fe20000000800 */
[----:B------:R-:W0:Y:S07]  /*0010*/  S2R R3, SR_TID.X ;  /* 0x0000000000037919 */ /* 0x000e2e0000002100 */
[----:B------:R-:W0:Y:S01]  /*0020*/  S2UR UR4, SR_CTAID.X ;  /* 0x00000000000479c3 */ /* 0x000e220000002500 */
[----:B------:R-:W1:Y:S07]  /*0030*/  LDCU UR5, c[0x0][0x398] ;  /* 0x00007300ff0577ac */ /* 0x000e6e0008000800 */
[----:B------:R-:W0:Y:S02]  /*0040*/  LDC R2, c[0x0][0x360] ;  /* 0x0000d800ff027b82 */ /* 0x000e240000000800 */
[----:B0-----:R-:W-:-:S05]  /*0050*/  IMAD R2, R2, UR4, R3 ;  /* 0x0000000402027c24 */ /* 0x001fca000f8e0203 */
[----:B-1----:R-:W-:-:S13]  /*0060*/  ISETP.GE.AND P0, PT, R2, UR5, PT ;  /* 0x0000000502007c0c */ /* 0x002fda000bf06270 */
[----:B------:R-:W-:Y:S05]  /*0070*/  @P0 EXIT ;  /* 0x000000000000094d */ /* 0x000fea0003800000 */
[----:B------:R-:W0:Y:S01]  /*0080*/  LDCU UR4, c[0x0][0x388] ;  /* 0x00007100ff0477ac */ /* 0x000e220008000800 */
[----:B------:R-:W-:Y:S01]  /*0090*/  HFMA2 R5, -RZ, RZ, 0, 0 ;  /* 0x00000000ff057431 */ /* 0x000fe200000001ff */
[----:B------:R-:W1:Y:S01]  /*00a0*/  LDCU.64 UR6, c[0x0][0x358] ;  /* 0x00006b00ff0677ac */ /* 0x000e620008000a00 */
[----:B0-----:R-:W-:-:S09]  /*00b0*/  UISETP.GE.AND UP0, UPT, UR4, 0x1, UPT ;  /* 0x000000010400788c */ /* 0x001fd2000bf06270 */
[----:B-1----:R-:W-:Y:S05]  /*00c0*/  BRA.U !UP0, `(.L_x_0) ;  /* 0x0000000908047547 */ /* 0x002fea000b800000 */
[----:B------:R-:W0:Y:S01]  /*00d0*/  LDC.64 R10, c[0x0][0x390] ;  /* 0x0000e400ff0a7b82 */ /* 0x000e220000000a00 */
[----:B------:R-:W1:Y:S07]  /*00e0*/  LDCU.64 UR8, c[0x0][0x380] ;  /* 0x00007000ff0877ac */ /* 0x000e6e0008000a00 */
[----:B------:R-:W2:Y:S08]  /*00f0*/  LDC R9, c[0x0][0x3a4] ;  /* 0x0000e900ff097b82 */ /* 0x000eb00000000800 */
[----:B------:R-:W3:Y:S01]  /*0100*/  LDC R7, c[0x0][0x3a4] ;  /* 0x0000e900ff077b82 */ /* 0x000ee20000000800 */
[----:B0-----:R-:W-:-:S05]  /*0110*/  IMAD.WIDE R10, R2, 0x4, R10 ;  /* 0x00000004020a7825 */ /* 0x001fca00078e020a */
[----:B------:R0:W5:Y:S01]  /*0120*/  LDG.E R4, desc[UR6][R10.64] ;  /* 0x000000060a047981 */ /* 0x000162000c1e1900 */
[----:B------:R-:W-:Y:S01]  /*0130*/  MOV R5, RZ ;  /* 0x000000ff00057202 */ /* 0x000fe20000000f00 */
[----:B------:R-:W-:Y:S01]  /*0140*/  UIADD3 UR4, UPT, UPT, -UR4, URZ, URZ ;  /* 0x000000ff04047290 */ /* 0x000fe2000fffe1ff */
[----:B-12---:R-:W-:-:S11]  /*0150*/  FMUL R9, R9, 2.5066282749176025391 ;  /* 0x40206c9909097820 */ /* 0x006fd60000400000 */
.L_x_7:
[----:B0-----:R-:W-:Y:S01]  /*0160*/  MOV R11, UR9 ;  /* 0x00000009000b7c02 */ /* 0x001fe20008000f00 */
[----:B------:R-:W-:-:S05]  /*0170*/  IMAD.U32 R10, RZ, RZ, UR8 ;  /* 0x00000008ff0a7e24 */ /* 0x000fca000f8e00ff */
[----:B------:R-:W2:Y:S01]  /*0180*/  LDG.E R11, desc[UR6][R10.64] ;  /* 0x000000060a0b7981 */ /* 0x000ea2000c1e1900 */
[----:B---3--:R-:W0:Y:S01]  /*0190*/  MUFU.RCP R6, R7 ;  /* 0x0000000700067308 */ /* 0x008e220000001000 */
[----:B------:R-:W-:Y:S01]  /*01a0*/  UIADD3 UR4, UPT, UPT, UR4, 0x1, URZ ;  /* 0x0000000104047890 */ /* 0x000fe2000fffe0ff */
[----:B------:R-:W-:Y:S03]  /*01b0*/  BSSY.RECONVERGENT B0, `(.L_x_1) ;  /* 0x000000f000007945 */ /* 0x000fe60003800200 */
[----:B------:R-:W-:Y:S01]  /*01c0*/  UISETP.NE.AND UP1, UPT, UR4, URZ, UPT ;  /* 0x000000ff0400728c */ /* 0x000fe2000bf25270 */
[----:B0-----:R-:W-:-:S04]  /*01d0*/  FFMA R3, R6, -R7, 1 ;  /* 0x3f80000006037423 */ /* 0x001fc80000000807 */
[----:B------:R-:W-:Y:S01]  /*01e0*/  FFMA R3, R6, R3, R6 ;  /* 0x0000000306037223 */ /* 0x000fe20000000006 */
[----:B--2--5:R-:W-:-:S04]  /*01f0*/  FADD R0, -R4, R11 ;  /* 0x0000000b04007221 */ /* 0x024fc80000000100 */
[----:B------:R-:W0:Y:S01]  /*0200*/  FCHK P0, R0, R7 ;  /* 0x0000000700007302 */ /* 0x000e220000000000 */
[----:B------:R-:W-:-:S04]  /*0210*/  FFMA R6, R0, R3, RZ ;  /* 0x0000000300067223 */ /* 0x000fc800000000ff */
[----:B------:R-:W-:-:S04]  /*0220*/  FFMA R8, R6, -R7, R0 ;  /* 0x8000000706087223 */ /* 0x000fc80000000000 */
[----:B------:R-:W-:Y:S01]  /*0230*/  FFMA R3, R3, R8, R6 ;  /* 0x0000000803037223 */ /* 0x000fe20000000006 */
[----:B0-----:R-:W-:Y:S06]  /*0240*/  @!P0 BRA `(.L_x_2) ;  /* 0x0000000000148947 */ /* 0x001fec0003800000 */
[----:B------:R-:W0:Y:S01]  /*0250*/  LDCU UR5, c[0x0][0x3a4] ;  /* 0x00007480ff0577ac */ /* 0x000e220008000800 */
[----:B------:R-:W-:Y:S02]  /*0260*/  MOV R6, 0x290 ;  /* 0x0000029000067802 */ /* 0x000fe40000000f00 */
[----:B0-----:R-:W-:-:S07]  /*0270*/  MOV R3, UR5 ;  /* 0x0000000500037c02 */ /* 0x001fce0008000f00 */
[----:B------:R-:W-:Y:S05]  /*0280*/  CALL.REL.NOINC `($__internal_0_$__cuda_sm3x_div_rn_noftz_f32_slowpath) ;  /* 0x0000000400e47944 */ /* 0x000fea0003c00000 */
[----:B------:R-:W-:-:S07]  /*0290*/  IMAD.MOV.U32 R3, RZ, RZ, R0 ;  /* 0x000000ffff037224 */ /* 0x000fce00078e0000 */
.L_x_2:
[----:B------:R-:W-:Y:S05]  /*02a0*/  BSYNC.RECONVERGENT B0 ;  /* 0x0000000000007941 */ /* 0x000fea0003800200 */
.L_x_1:
[----:B------:R-:W-:Y:S01]  /*02b0*/  FSETP.NEU.AND P0, PT, R3, 1, PT ;  /* 0x3f8000000300780b */ /* 0x000fe20003f0d000 */
[----:B------:R-:W-:Y:S01]  /*02c0*/  BSSY.RECONVERGENT B0, `(.L_x_3) ;  /* 0x0000045000007945 */ /* 0x000fe20003800200 */
[----:B------:R-:W-:Y:S01]  /*02d0*/  HFMA2 R0, -RZ, RZ, 0.96630859375, -0.0022525787353515625 ;  /* 0x3bbb989dff007431 */ /* 0x000fe200000001ff */
[----:B------:R-:W-:-:S10]  /*02e0*/  MOV R6, 0x3f800000 ;  /* 0x3f80000000067802 */ /* 0x000fd40000000f00 */
[----:B------:R-:W-:Y:S05]  /*02f0*/  @!P0 BRA `(.L_x_4) ;  /* 0x0000000400048947 */ /* 0x000fea0003800000 */
[----:B------:R-:W-:-:S13]  /*0300*/  FSETP.NAN.AND P0, PT, |R3|, |R3|, PT ;  /* 0x400000030300720b */ /* 0x000fda0003f08200 */
[----:B------:R-:W-:Y:S01]  /*0310*/  @P0 FADD R6, R3, 2 ;  /* 0x4000000003060421 */ /* 0x000fe20000000000 */
[----:B------:R-:W-:Y:S06]  /*0320*/  @P0 BRA `(.L_x_4) ;  /* 0x0000000000f80947 */ /* 0x000fec0003800000 */
[C---:B------:R-:W-:Y:S01]  /*0330*/  FMUL R6, |R3|.reuse, 16777216 ;  /* 0x4b80000003067820 */ /* 0x040fe20000400200 */
[----:B------:R-:W-:-:S04]  /*0340*/  FSETP.GEU.AND P0, PT, |R3|, 1.175494350822287508e-38, PT ;  /* 0x008000000300780b */ /* 0x000fc80003f0e200 */
[----:B------:R-:W-:-:S05]  /*0350*/  FSEL R6, R6, |R3|, !P0 ;  /* 0x4000000306067208 */ /* 0x000fca0004000000 */
[----:B------:R-:W-:-:S05]  /*0360*/  VIADD R8, R6, 0xc0cafb0d ;  /* 0xc0cafb0d06087836 */ /* 0x000fca0000000000 */
[----:B------:R-:W-:-:S04]  /*0370*/  LOP3.LUT R11, R8, 0xff800000, RZ, 0xc0, !PT ;  /* 0xff800000080b7812 */ /* 0x000fc800078ec0ff */
[-C--:B------:R-:W-:Y:S02]  /*0380*/  IADD3 R6, PT, PT, R6, -R11.reuse, RZ ;  /* 0x8000000b06067210 */ /* 0x080fe40007ffe0ff */
[----:B------:R-:W-:-:S03]  /*0390*/  I2FP.F32.S32 R11, R11 ;  /* 0x0000000b000b7245 */ /* 0x000fc60000201400 */
[C---:B------:R-:W-:Y:S01]  /*03a0*/  FADD R10, R6.reuse, 1 ;  /* 0x3f800000060a7421 */ /* 0x040fe20000000000 */
[----:B------:R-:W-:Y:S01]  /*03b0*/  FADD R13, R6, -1 ;  /* 0xbf800000060d7421 */ /* 0x000fe20000000000 */
[----:B------:R-:W-:Y:S02]  /*03c0*/  FSEL R6, RZ, -24, P0 ;  /* 0xc1c00000ff067808 */ /* 0x000fe40000000000 */
[----:B------:R-:W-:Y:S01]  /*03d0*/  FSETP.NEU.AND P0, PT, |R3|, +INF , PT ;  /* 0x7f8000000300780b */ /* 0x000fe20003f0d200 */
[----:B------:R-:W-:Y:S01]  /*03e0*/  FADD R15, R13, R13 ;  /* 0x0000000d0d0f7221 */ /* 0x000fe20000000000 */
[----:B------:R-:W0:Y:S01]  /*03f0*/  MUFU.RCP R10, R10 ;  /* 0x0000000a000a7308 */ /* 0x000e220000001000 */
[----:B------:R-:W-:Y:S01]  /*0400*/  FFMA R11, R11, 1.1920928955078125e-07, R6 ;  /* 0x340000000b0b7823 */ /* 0x000fe20000000006 */
[----:B------:R-:W-:-:S13]  /*0410*/  FSETP.NEU.AND P0, PT, R3, RZ, P0 ;  /* 0x000000ff0300720b */ /* 0x000fda000070d000 */
[----:B------:R-:W-:Y:S01]  /*0420*/  @!P0 FADD R3, R3, R3 ;  /* 0x0000000303038221 */ /* 0x000fe20000000000 */
[----:B0-----:R-:W-:Y:S01]  /*0430*/  FMUL R8, R10, R15 ;  /* 0x0000000f0a087220 */ /* 0x001fe20000400000 */
[----:B------:R-:W-:-:S03]  /*0440*/  HFMA2 R15, -RZ, RZ, 0.771484375, 0.21533203125 ;  /* 0x3a2c32e4ff0f7431 */ /* 0x000fc600000001ff */
[----:B------:R-:W-:Y:S01]  /*0450*/  FADD R14, R13, -R8 ;  /* 0x800000080d0e7221 */ /* 0x000fe20000000000 */
[CC--:B------:R-:W-:Y:S01]  /*0460*/  FMUL R12, R8.reuse, R8.reuse ;  /* 0x00000008080c7220 */ /* 0x0c0fe20000400000 */
[----:B------:R-:W-:Y:S02]  /*0470*/  FFMA R6, R8, 1.4426950216293334961, R11 ;  /* 0x3fb8aa3b08067823 */ /* 0x000fe4000000000b */
[----:B------:R-:W-:Y:S02]  /*0480*/  FADD R14, R14, R14 ;  /* 0x0000000e0e0e7221 */ /* 0x000fe40000000000 */
[----:B------:R-:W-:Y:S01]  /*0490*/  FADD R11, R11, -R6 ;  /* 0x800000060b0b7221 */ /* 0x000fe20000000000 */
[----:B------:R-:W-:Y:S01]  /*04a0*/  FFMA R15, R12, R15, 0.0032181653659790754318 ;  /* 0x3b52e7db0c0f7423 */ /* 0x000fe2000000000f */
[----:B------:R-:W-:Y:S02]  /*04b0*/  FFMA R13, R13, -R8, R14 ;  /* 0x800000080d0d7223 */ /* 0x000fe4000000000e */
[----:B------:R-:W-:Y:S01]  /*04c0*/  FFMA R14, R8, 1.4426950216293334961, R11 ;  /* 0x3fb8aa3b080e7823 */ /* 0x000fe2000000000b */
[----:B------:R-:W-:Y:S01]  /*04d0*/  FFMA R15, R12, R15, 0.018033718690276145935 ;  /* 0x3c93bb730c0f7423 */ /* 0x000fe2000000000f */
[----:B------:R-:W-:-:S03]  /*04e0*/  FMUL R13, R10, R13 ;  /* 0x0000000d0a0d7220 */ /* 0x000fc60000400000 */
[----:B------:R-:W-:Y:S01]  /*04f0*/  FFMA R15, R12, R15, 0.12022458761930465698 ;  /* 0x3df6384f0c0f7423 */ /* 0x000fe2000000000f */
[----:B------:R-:W-:-:S03]  /*0500*/  FFMA R11, R13, 1.4426950216293334961, R14 ;  /* 0x3fb8aa3b0d0b7823 */ /* 0x000fc6000000000e */
[----:B------:R-:W-:Y:S01]  /*0510*/  FMUL R15, R12, R15 ;  /* 0x0000000f0c0f7220 */ /* 0x000fe20000400000 */
[----:B------:R-:W-:-:S03]  /*0520*/  FFMA R12, R8, 1.9251366722983220825e-08, R11 ;  /* 0x32a55e34080c7823 */ /* 0x000fc6000000000b */
[----:B------:R-:W-:-:S04]  /*0530*/  FMUL R10, R15, 3 ;  /* 0x404000000f0a7820 */ /* 0x000fc80000400000 */
[----:B------:R-:W-:-:S04]  /*0540*/  FFMA R10, R13, R10, R12 ;  /* 0x0000000a0d0a7223 */ /* 0x000fc8000000000c */
[----:B------:R-:W-:-:S04]  /*0550*/  FFMA R15, R8, R15, R10 ;  /* 0x0000000f080f7223 */ /* 0x000fc8000000000a */
[----:B------:R-:W-:-:S04]  /*0560*/  FADD R11, R6, R15 ;  /* 0x0000000f060b7221 */ /* 0x000fc80000000000 */
[----:B------:R-:W-:Y:S01]  /*0570*/  FMUL R8, R11, 2 ;  /* 0x400000000b087820 */ /* 0x000fe20000400000 */
[----:B------:R-:W-:-:S03]  /*0580*/  FADD R6, -R6, R11 ;  /* 0x0000000b06067221 */ /* 0x000fc60000000100 */
[----:B------:R-:W0:Y:S01]  /*0590*/  FRND R13, R8 ;  /* 0x00000008000d7307 */ /* 0x000e220000201000 */
[----:B------:R-:W-:Y:S01]  /*05a0*/  FADD R6, R15, -R6 ;  /* 0x800000060f067221 */ /* 0x000fe20000000000 */
[----:B------:R-:W-:Y:S01]  /*05b0*/  FFMA R11, R11, 2, -R8 ;  /* 0x400000000b0b7823 */ /* 0x000fe20000000808 */
[----:B------:R-:W-:Y:S01]  /*05c0*/  IMAD.MOV.U32 R15, RZ, RZ, 0x391fcb8e ;  /* 0x391fcb8eff0f7424 */ /* 0x000fe200078e00ff */
[----:B------:R-:W-:Y:S02]  /*05d0*/  FSETP.GT.AND P2, PT, |R8|, 152, PT ;  /* 0x431800000800780b */ /* 0x000fe40003f44200 */
[----:B------:R-:W-:Y:S01]  /*05e0*/  FFMA R11, R6, 2, R11 ;  /* 0x40000000060b7823 */ /* 0x000fe2000000000b */
[----:B0-----:R-:W-:Y:S01]  /*05f0*/  FADD R6, R8, -R13 ;  /* 0x8000000d08067221 */ /* 0x001fe20000000000 */
[----:B------:R-:W-:-:S03]  /*0600*/  FSETP.GT.AND P1, PT, R13, RZ, PT ;  /* 0x000000ff0d00720b */ /* 0x000fc60003f24000 */
[----:B------:R-:W-:Y:S01]  /*0610*/  FADD R6, R6, R11 ;  /* 0x0000000b06067221 */ /* 0x000fe20000000000 */
[----:B------:R-:W-:Y:S02]  /*0620*/  SEL R10, RZ, 0x83000000, P1 ;  /* 0x83000000ff0a7807 */ /* 0x000fe40000800000 */
[----:B------:R-:W-:Y:S01]  /*0630*/  FSETP.GEU.AND P1, PT, R8, RZ, PT ;  /* 0x000000ff0800720b */ /* 0x000fe20003f2e000 */
[----:B------:R-:W-:Y:S01]  /*0640*/  FFMA R11, R6, R15, 0.0013391353422775864601 ;  /* 0x3aaf85ed060b7423 */ /* 0x000fe2000000000f */
[----:B------:R-:W-:-:S03]  /*0650*/  IADD3 R12, PT, PT, R10, 0x7f000000, RZ ;  /* 0x7f0000000a0c7810 */ /* 0x000fc60007ffe0ff */
[C---:B------:R-:W-:Y:S02]  /*0660*/  FFMA R15, R6.reuse, R11, 0.0096188392490148544312 ;  /* 0x3c1d9856060f7423 */ /* 0x040fe4000000000b */
[----:B------:R-:W0:Y:S02]  /*0670*/  F2I.NTZ R11, R8 ;  /* 0x00000008000b7305 */ /* 0x000e240000203100 */
[----:B------:R-:W-:-:S04]  /*0680*/  FFMA R15, R6, R15, 0.055503588169813156128 ;  /* 0x3d6357bb060f7423 */ /* 0x000fc8000000000f */
[----:B------:R-:W-:-:S04]  /*0690*/  FFMA R15, R6, R15, 0.24022644758224487305 ;  /* 0x3e75fdec060f7423 */ /* 0x000fc8000000000f */
[----:B------:R-:W-:-:S04]  /*06a0*/  FFMA R15, R6, R15, 0.69314718246459960938 ;  /* 0x3f317218060f7423 */ /* 0x000fc8000000000f */
[----:B------:R-:W-:Y:S01]  /*06b0*/  FFMA R15, R6, R15, 1 ;  /* 0x3f800000060f7423 */ /* 0x000fe2000000000f */
[----:B0-----:R-:W-:Y:S02]  /*06c0*/  LEA R11, R11, -R10, 0x17 ;  /* 0x8000000a0b0b7211 */ /* 0x001fe400078eb8ff */
[----:B------:R-:W-:Y:S01]  /*06d0*/  FSEL R6, RZ, +INF , !P1 ;  /* 0x7f800000ff067808 */ /* 0x000fe20004800000 */
[----:B------:R-:W-:-:S04]  /*06e0*/  FMUL R12, R12, R15 ;  /* 0x0000000f0c0c7220 */ /* 0x000fc80000400000 */
[----:B------:R-:W-:Y:S01]  /*06f0*/  @!P2 FMUL R6, R11, R12 ;  /* 0x0000000c0b06a220 */ /* 0x000fe20000400000 */
[----:B------:R-:W-:-:S07]  /*0700*/  @!P0 LOP3.LUT R6, R3, 0x7fffffff, RZ, 0xc0, !PT ;  /* 0x7fffffff03068812 */ /* 0x000fce00078ec0ff */
.L_x_4:
[----:B------:R-:W-:Y:S05]  /*0710*/  BSYNC.RECONVERGENT B0 ;  /* 0x0000000000007941 */ /* 0x000fea0003800200 */
.L_x_3:
[----:B------:R-:W-:Y:S01]  /*0720*/  FMUL R3, R6, -0.5 ;  /* 0xbf00000006037820 */ /* 0x000fe20000400000 */
[----:B------:R-:W-:Y:S01]  /*0730*/  IMAD.MOV.U32 R11, RZ, RZ, 0x437c0000 ;  /* 0x437c0000ff0b7424 */ /* 0x000fe200078e00ff */
[----:B------:R-:W0:Y:S01]  /*0740*/  MUFU.RCP R8, R9 ;  /* 0x0000000900087308 */ /* 0x000e220000001000 */
[----:B------:R-:W-:Y:S01]  /*0750*/  BSSY.RECONVERGENT B0, `(.L_x_5) ;  /* 0x0000014000007945 */ /* 0x000fe20003800200 */
[----:B------:R-:W-:-:S04]  /*0760*/  FFMA.SAT R0, R3, R0, 0.5 ;  /* 0x3f00000003007423 */ /* 0x000fc80000002000 */
[----:B------:R-:W-:-:S04]  /*0770*/  FFMA.RM R0, R0, R11, 12582913 ;  /* 0x4b40000100007423 */ /* 0x000fc8000000400b */
[C---:B------:R-:W-:Y:S01]  /*0780*/  FADD R6, R0.reuse, -12583039 ;  /* 0xcb40007f00067421 */ /* 0x040fe20000000000 */
[----:B------:R-:W-:-:S03]  /*0790*/  SHF.L.U32 R0, R0, 0x17, RZ ;  /* 0x0000001700007819 */ /* 0x000fc600000006ff */
[----:B------:R-:W-:Y:S01]  /*07a0*/  FFMA R6, R3, 1.4426950216293334961, -R6 ;  /* 0x3fb8aa3b03067823 */ /* 0x000fe20000000806 */
[----:B0-----:R-:W-:-:S03]  /*07b0*/  FFMA R11, -R9, R8, 1 ;  /* 0x3f800000090b7423 */ /* 0x001fc60000000108 */
[----:B------:R-:W-:Y:S01]  /*07c0*/  FFMA R6, R3, 1.925963033500011079e-08, R6 ;  /* 0x32a5706003067823 */ /* 0x000fe20000000006 */
[----:B------:R-:W-:-:S03]  /*07d0*/  FFMA R11, R8, R11, R8 ;  /* 0x0000000b080b7223 */ /* 0x000fc60000000008 */
[----:B------:R-:W0:Y:S02]  /*07e0*/  MUFU.EX2 R3, R6 ;  /* 0x0000000600037308 */ /* 0x000e240000000800 */
[----:B0-----:R-:W-:-:S06]  /*07f0*/  FMUL R0, R0, R3 ;  /* 0x0000000300007220 */ /* 0x001fcc0000400000 */
[----:B------:R-:W0:Y:S01]  /*0800*/  FCHK P0, R0, R9 ;  /* 0x0000000900007302 */ /* 0x000e220000000000 */
[----:B------:R-:W-:-:S04]  /*0810*/  FFMA R8, R0, R11, RZ ;  /* 0x0000000b00087223 */ /* 0x000fc800000000ff */
[----:B------:R-:W-:-:S04]  /*0820*/  FFMA R3, -R9, R8, R0 ;  /* 0x0000000809037223 */ /* 0x000fc80000000100 */
[----:B------:R-:W-:Y:S01]  /*0830*/  FFMA R8, R11, R3, R8 ;  /* 0x000000030b087223 */ /* 0x000fe20000000008 */
[----:B0-----:R-:W-:Y:S06]  /*0840*/  @!P0 BRA `(.L_x_6) ;  /* 0x0000000000108947 */ /* 0x001fec0003800000 */
[----:B------:R-:W-:Y:S02]  /*0850*/  MOV R3, R9 ;  /* 0x0000000900037202 */ /* 0x000fe40000000f00 */
[----:B------:R-:W-:-:S07]  /*0860*/  MOV R6, 0x880 ;  /* 0x0000088000067802 */ /* 0x000fce0000000f00 */
[----:B------:R-:W-:Y:S05]  /*0870*/  CALL.REL.NOINC `($__internal_0_$__cuda_sm3x_div_rn_noftz_f32_slowpath) ;  /* 0x0000000000687944 */ /* 0x000fea0003c00000 */
[----:B------:R-:W-:-:S07]  /*0880*/  IMAD.MOV.U32 R8, RZ, RZ, R0 ;  /* 0x000000ffff087224 */ /* 0x000fce00078e0000 */
.L_x_6:
[----:B------:R-:W-:Y:S05]  /*0890*/  BSYNC.RECONVERGENT B0 ;  /* 0x0000000000007941 */ /* 0x000fea0003800200 */
.L_x_5:
[----:B------:R-:W-:Y:S01]  /*08a0*/  UIADD3 UR8, UP0, UPT, UR8, 0x4, URZ ;  /* 0x0000000408087890 */ /* 0x000fe2000ff1e0ff */
[----:B------:R-:W-:-:S03]  /*08b0*/  FADD R5, R8, R5 ;  /* 0x0000000508057221 */ /* 0x000fc60000000000 */
[----:B------:R-:W-:Y:S01]  /*08c0*/  UIADD3.X UR9, UPT, UPT, URZ, UR9, URZ, UP0, !UPT ;  /* 0x00000009ff097290 */ /* 0x000fe200087fe4ff */
[----:B------:R-:W-:Y:S11]  /*08d0*/  BRA.U UP1, `(.L_x_7) ;  /* 0xfffffff901207547 */ /* 0x000ff6000b83ffff */
.L_x_0:
[----:B------:R-:W0:Y:S01]  /*08e0*/  LDCU UR4, c[0x0][0x388] ;  /* 0x00007100ff0477ac */ /* 0x000e220008000800 */
[----:B------:R-:W-:Y:S01]  /*08f0*/  BSSY.RECONVERGENT B0, `(.L_x_8) ;  /* 0x000000e000007945 */ /* 0x000fe20003800200 */
[----:B0-----:R-:W-:-:S04]  /*0900*/  I2FP.F32.S32 R3, UR4 ;  /* 0x0000000400037c45 */ /* 0x001fc80008201400 */
[----:B------:R-:W0:Y:S08]  /*0910*/  MUFU.RCP R0, R3 ;  /* 0x0000000300007308 */ /* 0x000e300000001000 */
[----:B------:R-:W1:Y:S01]  /*0920*/  FCHK P0, R5, R3 ;  /* 0x0000000305007302 */ /* 0x000e620000000000 */
[----:B0-----:R-:W-:-:S04]  /*0930*/  FFMA R7, -R3, R0, 1 ;  /* 0x3f80000003077423 */ /* 0x001fc80000000100 */
[----:B------:R-:W-:-:S04]  /*0940*/  FFMA R0, R0, R7, R0 ;  /* 0x0000000700007223 */ /* 0x000fc80000000000 */
[----:B------:R-:W-:-:S04]  /*0950*/  FFMA R4, R0, R5, RZ ;  /* 0x0000000500047223 */ /* 0x000fc800000000ff */
[----:B------:R-:W-:-:S04]  /*0960*/  FFMA R7, -R3, R4, R5 ;  /* 0x0000000403077223 */ /* 0x000fc80000000105 */
[----:B------:R-:W-:Y:S01]  /*0970*/  FFMA R7, R0, R7, R4 ;  /* 0x0000000700077223 */ /* 0x000fe20000000004 */
[----:B-1----:R-:W-:Y:S06]  /*0980*/  @!P0 BRA `(.L_x_9) ;  /* 0x0000000000108947 */ /* 0x002fec0003800000 */
[----:B------:R-:W-:Y:S02]  /*0990*/  MOV R0, R5 ;  /* 0x0000000500007202 */ /* 0x000fe40000000f00 */
[----:B------:R-:W-:-:S07]  /*09a0*/  MOV R6, 0x9c0 ;  /* 0x000009c000067802 */ /* 0x000fce0000000f00 */
[----:B------:R-:W-:Y:S05]  /*09b0*/  CALL.REL.NOINC `($__internal_0_$__cuda_sm3x_div_rn_noftz_f32_slowpath) ;  /* 0x0000000000187944 */ /* 0x000fea0003c00000 */
[----:B------:R-:W-:-:S07]  /*09c0*/  MOV R7, R0 ;  /* 0x0000000000077202 */ /* 0x000fce0000000f00 */
.L_x_9:
[----:B------:R-:W-:Y:S05]  /*09d0*/  BSYNC.RECONVERGENT B0 ;  /* 0x0000000000007941 */ /* 0x000fea0003800200 */
.L_x_8:
[----:B------:R-:W0:Y:S02]  /*09e0*/  LDC.64 R4, c[0x0][0x3a8] ;  /* 0x0000ea00ff047b82 */ /* 0x000e240000000a00 */
[----:B0-----:R-:W-:-:S05]  /*09f0*/  IMAD.WIDE R2, R2, 0x4, R4 ;  /* 0x0000000402027825 */ /* 0x001fca00078e0204 */
[----:B------:R-:W-:Y:S01]  /*0a00*/  STG.E desc[UR6][R2.64], R7 ;  /* 0x0000000702007986 */ /* 0x000fe2000c101906 */
[----:B------:R-:W-:Y:S05]  /*0a10*/  EXIT ;  /* 0x000000000000794d */ /* 0x000fea0003800000 */
        .weak           $__internal_0_$__cuda_sm3x_div_rn_noftz_f32_slowpath
        .type           $__internal_0_$__cuda_sm3x_div_rn_noftz_f32_slowpath,@function
        .size           $__internal_0_$__cuda_sm3x_div_rn_noftz_f32_slowpath,(.L_x_22 - $__internal_0_$__cuda_sm3x_div_rn_noftz_f32_slowpath)
$__internal_0_$__cuda_sm3x_div_rn_noftz_f32_slowpath:
[----:B------:R-:W-:Y:S01]  /*0a20*/  SHF.R.U32.HI R10, RZ, 0x17, R3 ;  /* 0x00000017ff0a7819 */ /* 0x000fe20000011603 */
[----:B------:R-:W-:Y:S01]  /*0a30*/  BSSY.RECONVERGENT B1, `(.L_x_10) ;  /* 0x0000062000017945 */ /* 0x000fe20003800200 */
[----:B------:R-:W-:Y:S02]  /*0a40*/  SHF.R.U32.HI R8, RZ, 0x17, R0 ;  /* 0x00000017ff087819 */ /* 0x000fe40000011600 */
[----:B------:R-:W-:Y:S02]  /*0a50*/  LOP3.LUT R14, R10, 0xff, RZ, 0xc0, !PT ;  /* 0x000000ff0a0e7812 */ /* 0x000fe400078ec0ff */
[----:B------:R-:W-:Y:S02]  /*0a60*/  LOP3.LUT R12, R8, 0xff, RZ, 0xc0, !PT ;  /* 0x000000ff080c7812 */ /* 0x000fe400078ec0ff */
[----:B------:R-:W-:-:S03]  /*0a70*/  IADD3 R11, PT, PT, R14, -0x1, RZ ;  /* 0xffffffff0e0b7810 */ /* 0x000fc60007ffe0ff */
[----:B------:R-:W-:Y:S01]  /*0a80*/  VIADD R10, R12, 0xffffffff ;  /* 0xffffffff0c0a7836 */ /* 0x000fe20000000000 */
[----:B------:R-:W-:-:S04]  /*0a90*/  ISETP.GT.U32.AND P0, PT, R11, 0xfd, PT ;  /* 0x000000fd0b00780c */ /* 0x000fc80003f04070 */
[----:B------:R-:W-:-:S13]  /*0aa0*/  ISETP.GT.U32.OR P0, PT, R10, 0xfd, P0 ;  /* 0x000000fd0a00780c */ /* 0x000fda0000704470 */
[----:B------:R-:W-:Y:S01]  /*0ab0*/  @!P0 MOV R8, RZ ;  /* 0x000000ff00088202 */ /* 0x000fe20000000f00 */
[----:B------:R-:W-:Y:S06]  /*0ac0*/  @!P0 BRA `(.L_x_11) ;  /* 0x00000000005c8947 */ /* 0x000fec0003800000 */
[----:B------:R-:W-:Y:S02]  /*0ad0*/  FSETP.GTU.FTZ.AND P0, PT, |R0|, +INF , PT ;  /* 0x7f8000000000780b */ /* 0x000fe40003f1c200 */
[----:B------:R-:W-:-:S04]  /*0ae0*/  FSETP.GTU.FTZ.AND P1, PT, |R3|, +INF , PT ;  /* 0x7f8000000300780b */ /* 0x000fc80003f3c200 */
[----:B------:R-:W-:-:S13]  /*0af0*/  PLOP3.LUT P0, PT, P0, P1, PT, 0xf8, 0x8f ;  /* 0x00000000008f781c */ /* 0x000fda0000703f70 */
[----:B------:R-:W-:Y:S05]  /*0b00*/  @P0 BRA `(.L_x_12) ;  /* 0x00000004004c0947 */ /* 0x000fea0003800000 */
[----:B------:R-:W-:-:S13]  /*0b10*/  LOP3.LUT P0, RZ, R3, 0x7fffffff, R0, 0xc8, !PT ;  /* 0x7fffffff03ff7812 */ /* 0x000fda000780c800 */
[----:B------:R-:W-:Y:S05]  /*0b20*/  @!P0 BRA `(.L_x_13) ;  /* 0x00000004003c8947 */ /* 0x000fea0003800000 */
[C---:B------:R-:W-:Y:S02]  /*0b30*/  FSETP.NEU.FTZ.AND P2, PT, |R0|.reuse, +INF , PT ;  /* 0x7f8000000000780b */ /* 0x040fe40003f5d200 */
[----:B------:R-:W-:Y:S02]  /*0b40*/  FSETP.NEU.FTZ.AND P1, PT, |R3|, +INF , PT ;  /* 0x7f8000000300780b */ /* 0x000fe40003f3d200 */
[----:B------:R-:W-:-:S11]  /*0b50*/  FSETP.NEU.FTZ.AND P0, PT, |R0|, +INF , PT ;  /* 0x7f8000000000780b */ /* 0x000fd60003f1d200 */
[----:B------:R-:W-:Y:S05]  /*0b60*/  @!P1 BRA !P2, `(.L_x_13) ;  /* 0x00000004002c9947 */ /* 0x000fea0005000000 */
[----:B------:R-:W-:-:S04]  /*0b70*/  LOP3.LUT P2, RZ, R0, 0x7fffffff, RZ, 0xc0, !PT ;  /* 0x7fffffff00ff7812 */ /* 0x000fc8000784c0ff */
[----:B------:R-:W-:-:S13]  /*0b80*/  PLOP3.LUT P1, PT, P1, P2, PT, 0x2f, 0xf2 ;  /* 0x0000000000f2781c */ /* 0x000fda0000f24577 */
[----:B------:R-:W-:Y:S05]  /*0b90*/  @P1 BRA `(.L_x_14) ;  /* 0x0000000400181947 */ /* 0x000fea0003800000 */
[----:B------:R-:W-:-:S04]  /*0ba0*/  LOP3.LUT P1, RZ, R3, 0x7fffffff, RZ, 0xc0, !PT ;  /* 0x7fffffff03ff7812 */ /* 0x000fc8000782c0ff */
[----:B------:R-:W-:-:S13]  /*0bb0*/  PLOP3.LUT P0, PT, P0, P1, PT, 0x2f, 0xf2 ;  /* 0x0000000000f2781c */ /* 0x000fda0000702577 */
[----:B------:R-:W-:Y:S05]  /*0bc0*/  @P0 BRA `(.L_x_15) ;  /* 0x0000000400000947 */ /* 0x000fea0003800000 */
[----:B------:R-:W-:Y:S02]  /*0bd0*/  ISETP.GE.AND P0, PT, R10, RZ, PT ;  /* 0x000000ff0a00720c */ /* 0x000fe40003f06270 */
[----:B------:R-:W-:-:S11]  /*0be0*/  ISETP.GE.AND P1, PT, R11, RZ, PT ;  /* 0x000000ff0b00720c */ /* 0x000fd60003f26270 */
[----:B------:R-:W-:Y:S01]  /*0bf0*/  @P0 MOV R8, RZ ;  /* 0x000000ff00080202 */ /* 0x000fe20000000f00 */
[----:B------:R-:W-:Y:S01]  /*0c00*/  @!P0 FFMA R0, R0, 1.84467440737095516160e+19, RZ ;  /* 0x5f80000000008823 */ /* 0x000fe200000000ff */
[----:B------:R-:W-:Y:S01]  /*0c10*/  @!P0 MOV R8, 0xffffffc0 ;  /* 0xffffffc000088802 */ /* 0x000fe20000000f00 */
[----:B------:R-:W-:-:S04]  /*0c20*/  @!P1 FFMA R3, R3, 1.84467440737095516160e+19, RZ ;  /* 0x5f80000003039823 */ /* 0x000fc800000000ff */
[----:B------:R-:W-:-:S07]  /*0c30*/  @!P1 VIADD R8, R8, 0x40 ;  /* 0x0000004008089836 */ /* 0x000fce0000000000 */
.L_x_11:
[----:B------:R-:W-:Y:S01]  /*0c40*/  LEA R10, R14, 0xc0800000, 0x17 ;  /* 0xc08000000e0a7811 */ /* 0x000fe200078eb8ff */
[----:B------:R-:W-:Y:S03]  /*0c50*/  BSSY.RECONVERGENT B2, `(.L_x_16) ;  /* 0x0000036000027945 */ /* 0x000fe60003800200 */
[----:B------:R-:W-:Y:S02]  /*0c60*/  IADD3 R10, PT, PT, -R10, R3, RZ ;  /* 0x000000030a0a7210 */ /* 0x000fe40007ffe1ff */
[----:B------:R-:W-:Y:S02]  /*0c70*/  IADD3 R3, PT, PT, R12, -0x7f, RZ ;  /* 0xffffff810c037810 */ /* 0x000fe40007ffe0ff */
[----:B------:R-:W0:Y:S01]  /*0c80*/  MUFU.RCP R11, R10 ;  /* 0x0000000a000b7308 */ /* 0x000e220000001000 */
[----:B------:R-:W-:Y:S02]  /*0c90*/  FADD.FTZ R13, -R10, -RZ ;  /* 0x800000ff0a0d7221 */ /* 0x000fe40000010100 */
[----:B------:R-:W-:-:S02]  /*0ca0*/  IMAD R0, R3, -0x800000, R0 ;  /* 0xff80000003007824 */ /* 0x000fc400078e0200 */
[----:B0-----:R-:W-:-:S04]  /*0cb0*/  FFMA R12, R11, R13, 1 ;  /* 0x3f8000000b0c7423 */ /* 0x001fc8000000000d */
[----:B------:R-:W-:-:S04]  /*0cc0*/  FFMA R16, R11, R12, R11 ;  /* 0x0000000c0b107223 */ /* 0x000fc8000000000b */
[----:B------:R-:W-:-:S04]  /*0cd0*/  FFMA R11, R0, R16, RZ ;  /* 0x00000010000b7223 */ /* 0x000fc800000000ff */
[----:B------:R-:W-:-:S04]  /*0ce0*/  FFMA R12, R13, R11, R0 ;  /* 0x0000000b0d0c7223 */ /* 0x000fc80000000000 */
[----:B------:R-:W-:Y:S01]  /*0cf0*/  FFMA R15, R16, R12, R11 ;  /* 0x0000000c100f7223 */ /* 0x000fe2000000000b */
[----:B------:R-:W-:-:S03]  /*0d00*/  IADD3 R11, PT, PT, R3, 0x7f, -R14 ;  /* 0x0000007f030b7810 */ /* 0x000fc60007ffe80e */
[----:B------:R-:W-:Y:S01]  /*0d10*/  FFMA R12, R13, R15, R0 ;  /* 0x0000000f0d0c7223 */ /* 0x000fe20000000000 */
[----:B------:R-:W-:-:S03]  /*0d20*/  IADD3 R11, PT, PT, R11, R8, RZ ;  /* 0x000000080b0b7210 */ /* 0x000fc60007ffe0ff */
[----:B------:R-:W-:-:S05]  /*0d30*/  FFMA R0, R16, R12, R15 ;  /* 0x0000000c10007223 */ /* 0x000fca000000000f */
[----:B------:R-:W-:-:S04]  /*0d40*/  SHF.R.U32.HI R3, RZ, 0x17, R0 ;  /* 0x00000017ff037819 */ /* 0x000fc80000011600 */
[----:B------:R-:W-:-:S05]  /*0d50*/  LOP3.LUT R3, R3, 0xff, RZ, 0xc0, !PT ;  /* 0x000000ff03037812 */ /* 0x000fca00078ec0ff */
[----:B------:R-:W-:-:S05]  /*0d60*/  IMAD.IADD R13, R3, 0x1, R11 ;  /* 0x00000001030d7824 */ /* 0x000fca00078e020b */
[----:B------:R-:W-:-:S04]  /*0d70*/  IADD3 R3, PT, PT, R13, -0x1, RZ ;  /* 0xffffffff0d037810 */ /* 0x000fc80007ffe0ff */
[----:B------:R-:W-:-:S13]  /*0d80*/  ISETP.GE.U32.AND P0, PT, R3, 0xfe, PT ;  /* 0x000000fe0300780c */ /* 0x000fda0003f06070 */
[----:B------:R-:W-:Y:S05]  /*0d90*/  @!P0 BRA `(.L_x_17) ;  /* 0x0000000000808947 */ /* 0x000fea0003800000 */
[----:B------:R-:W-:-:S13]  /*0da0*/  ISETP.GT.AND P0, PT, R13, 0xfe, PT ;  /* 0x000000fe0d00780c */ /* 0x000fda0003f04270 */
[----:B------:R-:W-:Y:S05]  /*0db0*/  @P0 BRA `(.L_x_18) ;  /* 0x00000000006c0947 */ /* 0x000fea0003800000 */
[----:B------:R-:W-:-:S13]  /*0dc0*/  ISETP.GE.AND P0, PT, R13, 0x1, PT ;  /* 0x000000010d00780c */ /* 0x000fda0003f06270 */
[----:B------:R-:W-:Y:S05]  /*0dd0*/  @P0 BRA `(.L_x_19) ;  /* 0x0000000000740947 */ /* 0x000fea0003800000 */
[----:B------:R-:W-:Y:S02]  /*0de0*/  ISETP.GE.AND P0, PT, R13, -0x18, PT ;  /* 0xffffffe80d00780c */ /* 0x000fe40003f06270 */
[----:B------:R-:W-:-:S11]  /*0df0*/  LOP3.LUT R0, R0, 0x80000000, RZ, 0xc0, !PT ;  /* 0x8000000000007812 */ /* 0x000fd600078ec0ff */
[----:B------:R-:W-:Y:S05]  /*0e00*/  @!P0 BRA `(.L_x_19) ;  /* 0x0000000000688947 */ /* 0x000fea0003800000 */
[CCC-:B------:R-:W-:Y:S01]  /*0e10*/  FFMA.RZ R3, R16.reuse, R12.reuse, R15.reuse ;  /* 0x0000000c10037223 */ /* 0x1c0fe2000000c00f */
[C---:B------:R-:W-:Y:S01]  /*0e20*/  IADD3 R11, PT, PT, R13.reuse, 0x20, RZ ;  /* 0x000000200d0b7810 */ /* 0x040fe20007ffe0ff */
[CCC-:B------:R-:W-:Y:S01]  /*0e30*/  FFMA.RM R8, R16.reuse, R12.reuse, R15.reuse ;  /* 0x0000000c10087223 */ /* 0x1c0fe2000000400f */
[----:B------:R-:W-:Y:S02]  /*0e40*/  ISETP.NE.AND P2, PT, R13, RZ, PT ;  /* 0x000000ff0d00720c */ /* 0x000fe40003f45270 */
[----:B------:R-:W-:Y:S01]  /*0e50*/  LOP3.LUT R10, R3, 0x7fffff, RZ, 0xc0, !PT ;  /* 0x007fffff030a7812 */ /* 0x000fe200078ec0ff */
[----:B------:R-:W-:Y:S01]  /*0e60*/  FFMA.RP R3, R16, R12, R15 ;  /* 0x0000000c10037223 */ /* 0x000fe2000000800f */
[C---:B------:R-:W-:Y:S02]  /*0e70*/  ISETP.NE.AND P1, PT, R13.reuse, RZ, PT ;  /* 0x000000ff0d00720c */ /* 0x040fe40003f25270 */
[----:B------:R-:W-:Y:S02]  /*0e80*/  LOP3.LUT R10, R10, 0x800000, RZ, 0xfc, !PT ;  /* 0x008000000a0a7812 */ /* 0x000fe400078efcff */
[----:B------:R-:W-:-:S02]  /*0e90*/  IADD3 R12, PT, PT, -R13, RZ, RZ ;  /* 0x000000ff0d0c7210 */ /* 0x000fc40007ffe1ff */
[----:B------:R-:W-:Y:S02]  /*0ea0*/  SHF.L.U32 R11, R10, R11, RZ ;  /* 0x0000000b0a0b7219 */ /* 0x000fe400000006ff */
[----:B------:R-:W-:Y:S02]  /*0eb0*/  FSETP.NEU.FTZ.AND P0, PT, R3, R8, PT ;  /* 0x000000080300720b */ /* 0x000fe40003f1d000 */
[----:B------:R-:W-:Y:S02]  /*0ec0*/  SEL R3, R12, RZ, P2 ;  /* 0x000000ff0c037207 */ /* 0x000fe40001000000 */
[----:B------:R-:W-:Y:S02]  /*0ed0*/  ISETP.NE.AND P1, PT, R11, RZ, P1 ;  /* 0x000000ff0b00720c */ /* 0x000fe40000f25270 */
[----:B------:R-:W-:Y:S02]  /*0ee0*/  SHF.R.U32.HI R3, RZ, R3, R10 ;  /* 0x00000003ff037219 */ /* 0x000fe4000001160a */
[----:B------:R-:W-:-:S02]  /*0ef0*/  PLOP3.LUT P0, PT, P0, P1, PT, 0xf8, 0x8f ;  /* 0x00000000008f781c */ /* 0x000fc40000703f70 */
[----:B------:R-:W-:Y:S02]  /*0f00*/  SHF.R.U32.HI R11, RZ, 0x1, R3 ;  /* 0x00000001ff0b7819 */ /* 0x000fe40000011603 */
[----:B------:R-:W-:-:S04]  /*0f10*/  SEL R8, RZ, 0x1, !P0 ;  /* 0x00000001ff087807 */ /* 0x000fc80004000000 */
[----:B------:R-:W-:-:S04]  /*0f20*/  LOP3.LUT R8, R8, 0x1, R11, 0xf8, !PT ;  /* 0x0000000108087812 */ /* 0x000fc800078ef80b */
[----:B------:R-:W-:-:S05]  /*0f30*/  LOP3.LUT R8, R8, R3, RZ, 0xc0, !PT ;  /* 0x0000000308087212 */ /* 0x000fca00078ec0ff */
[----:B------:R-:W-:-:S05]  /*0f40*/  IMAD.IADD R11, R11, 0x1, R8 ;  /* 0x000000010b0b7824 */ /* 0x000fca00078e0208 */
[----:B------:R-:W-:Y:S01]  /*0f50*/  LOP3.LUT R0, R11, R0, RZ, 0xfc, !PT ;  /* 0x000000000b007212 */ /* 0x000fe200078efcff */
[----:B------:R-:W-:Y:S06]  /*0f60*/  BRA `(.L_x_19) ;  /* 0x0000000000107947 */ /* 0x000fec0003800000 */
.L_x_18:
[----:B------:R-:W-:-:S04]  /*0f70*/  LOP3.LUT R0, R0, 0x80000000, RZ, 0xc0, !PT ;  /* 0x8000000000007812 */ /* 0x000fc800078ec0ff */
[----:B------:R-:W-:Y:S01]  /*0f80*/  LOP3.LUT R0, R0, 0x7f800000, RZ, 0xfc, !PT ;  /* 0x7f80000000007812 */ /* 0x000fe200078efcff */
[----:B------:R-:W-:Y:S06]  /*0f90*/  BRA `(.L_x_19) ;  /* 0x0000000000047947 */ /* 0x000fec0003800000 */
.L_x_17:
[----:B------:R-:W-:-:S07]  /*0fa0*/  LEA R0, R11, R0, 0x17 ;  /* 0x000000000b007211 */ /* 0x000fce00078eb8ff */
.L_x_19:
[----:B------:R-:W-:Y:S05]  /*0fb0*/  BSYNC.RECONVERGENT B2 ;  /* 0x0000000000027941 */ /* 0x000fea0003800200 */
.L_x_16:
[----:B------:R-:W-:Y:S05]  /*0fc0*/  BRA `(.L_x_20) ;  /* 0x0000000000207947 */ /* 0x000fea0003800000 */
.L_x_15:
[----:B------:R-:W-:-:S04]  /*0fd0*/  LOP3.LUT R0, R3, 0x80000000, R0, 0x48, !PT ;  /* 0x8000000003007812 */ /* 0x000fc800078e4800 */
[----:B------:R-:W-:Y:S01]  /*0fe0*/  LOP3.LUT R0, R0, 0x7f800000, RZ, 0xfc, !PT ;  /* 0x7f80000000007812 */ /* 0x000fe200078efcff */
[----:B------:R-:W-:Y:S06]  /*0ff0*/  BRA `(.L_x_20) ;  /* 0x0000000000147947 */ /* 0x000fec0003800000 */
.L_x_14:
[----:B------:R-:W-:Y:S01]  /*1000*/  LOP3.LUT R0, R3, 0x80000000, R0, 0x48, !PT ;  /* 0x8000000003007812 */ /* 0x000fe200078e4800 */
[----:B------:R-:W-:Y:S06]  /*1010*/  BRA `(.L_x_20) ;  /* 0x00000000000c7947 */ /* 0x000fec0003800000 */
.L_x_13:
[----:B------:R-:W0:Y:S01]  /*1020*/  MUFU.RSQ R0, -QNAN ;  /* 0xffc0000000007908 */ /* 0x000e220000001400 */
[----:B------:R-:W-:Y:S05]  /*1030*/  BRA `(.L_x_20) ;  /* 0x0000000000047947 */ /* 0x000fea0003800000 */
.L_x_12:
[----:B------:R-:W-:-:S07]  /*1040*/  FADD.FTZ R0, R0, R3 ;  /* 0x0000000300007221 */ /* 0x000fce0000010000 */
.L_x_20:
[----:B------:R-:W-:Y:S05]  /*1050*/  BSYNC.RECONVERGENT B1 ;  /* 0x0000000000017941 */ /* 0x000fea0003800200 */
.L_x_10:
[----:B------:R-:W-:Y:S01]  /*1060*/  HFMA2 R11, -RZ, RZ, 0, 0 ;  /* 0x00000000ff0b7431 */ /* 0x000fe200000001ff */
[----:B------:R-:W-:-:S04]  /*1070*/  MOV R10, R6 ;  /* 0x00000006000a7202 */ /* 0x000fc80000000f00 */
[----:B0-----:R-:W-:Y:S05]  /*1080*/  RET.REL.NODEC R10 `(_Z24computeGaussianHistogramPfiS_ifffS_) ;  /* 0xffffffec0adc7950 */ /* 0x001fea0003c3ffff */
.L_x_21:
[----:B------:R-:W-:-:S00]  /*1090*/  BRA `(.L_x_21) ;  /* 0xfffffffc00fc7947 */ /* 0x000fc0000383ffff */
[----:B------:R-:W-:-:S00]  /*10a0*/  NOP ;  /* 0x0000000000007918 */ /* 0x000fc00000000000 */
        /* <DEDUP_REMOVED lines=13> */
.L_x_22:


//--------------------- .nv.shared.reserved.0     --------------------------
	.section	.nv.shared.reserved.0,"aw",@nobits
	.weak		__nv_reservedSMEM_offset_0_alias
	.size		__nv_reservedSMEM_offset_0_alias, 0, 64
	.other		__nv_reservedSMEM_offset_0_alias,@"STO_CUDA_RESERVED_SHARED STV_DEFAULT"
__nv_reservedSMEM_offset_0_alias:
	.zero		0
	.zero		64


//--------------------- .nv.constant0._Z24computeGaussianHistogramPfiS_ifffS_ --------------------------
	.section	.nv.constant0._Z24computeGaussianHistogramPfiS_ifffS_,"a",@progbits
	.sectionflags	@""
	.align	4
.nv.constant0._Z24computeGaussianHistogramPfiS_ifffS_:
	.zero		944


//--------------------- SYMBOLS --------------------------

	.type		.nv.reservedSmem.offset0,@object
	.size		.nv.reservedSmem.offset0,0x4
